//
// Generated by NVIDIA NVVM Compiler
//
// Compiler Build ID: CL-36424714
// Cuda compilation tools, release 13.0, V13.0.88
// Based on NVVM 20.0.0
//

.version 9.0
.target sm_100
.address_size 64


.entry _Z11static_funcv()
{


	ret;

}
.entry _ZN43_GLOBAL__N__0fe4b9fe_4_k_cu_fc84ebb9_22423334static_func_in_anonymous_namespaceEv()
{


	ret;

}


// ===== COMPILED SASS (sm_100) =====

	.target	sm_100

	.elftype	@"ET_EXEC"


//--------------------- .note.nv.tkinfo           --------------------------
	.section	.note.nv.tkinfo,"",@"SHT_NOTE"
	.sectionflags	@"SHF_NOTE_NV_TKINFO"
	.tkinfo
        /*0018*/ 	.word	0x00000002
        /*0030*/ 	.string	""
        /*0030*/ 	.string	"ptxas"
        /*0030*/ 	.string	"Cuda compilation tools, release 13.0, V13.0.88"
        /*0030*/ 	.string	"Build cuda_13.0.r13.0/compiler.36424714_0"
        /*0030*/ 	.string	"-arch sm_100 -m 64 "



//--------------------- .note.nv.cuinfo           --------------------------
	.section	.note.nv.cuinfo,"",@"SHT_NOTE"
	.sectionflags	@"SHF_NOTE_NV_CUINFO"
        /*0018*/ 	.short	0x0002
        /*001a*/ 	.short	0x0064
        /*001c*/ 	.short	0x0082
	.zero		2


//--------------------- .nv.info                  --------------------------
	.section	.nv.info,"",@"SHT_CUDA_INFO"
	.align	4


	//----- nvinfo : EIATTR_REGCOUNT
	.align		4
        /*0000*/ 	.byte	0x04, 0x2f
        /*0002*/ 	.short	(.L_1 - .L_0)
	.align		4
.L_0:
        /*0004*/ 	.word	index@(_Z11static_funcv)
        /*0008*/ 	.word	0x00000004


	//----- nvinfo : EIATTR_FRAME_SIZE
	.align		4
.L_1:
        /*000c*/ 	.byte	0x04, 0x11
        /*000e*/ 	.short	(.L_3 - .L_2)
	.align		4
.L_2:
        /*0010*/ 	.word	index@(_Z11static_funcv)
        /*0014*/ 	.word	0x00000000


	//----- nvinfo : EIATTR_REGCOUNT
	.align		4
.L_3:
        /*0018*/ 	.byte	0x04, 0x2f
        /*001a*/ 	.short	(.L_5 - .L_4)
	.align		4
.L_4:
        /*001c*/ 	.word	index@(_ZN43_GLOBAL__N__0fe4b9fe_4_k_cu_fc84ebb9_22429334static_func_in_anonymous_namespaceEv)
        /*0020*/ 	.word	0x00000004


	//----- nvinfo : EIATTR_FRAME_SIZE
	.align		4
.L_5:
        /*0024*/ 	.byte	0x04, 0x11
        /*0026*/ 	.short	(.L_7 - .L_6)
	.align		4
.L_6:
        /*0028*/ 	.word	index@(_ZN43_GLOBAL__N__0fe4b9fe_4_k_cu_fc84ebb9_22429334static_func_in_anonymous_namespaceEv)
        /*002c*/ 	.word	0x00000000


	//----- nvinfo : EIATTR_MIN_STACK_SIZE
	.align		4
.L_7:
        /*0030*/ 	.byte	0x04, 0x12
        /*0032*/ 	.short	(.L_9 - .L_8)
	.align		4
.L_8:
        /*0034*/ 	.word	index@(_ZN43_GLOBAL__N__0fe4b9fe_4_k_cu_fc84ebb9_22429334static_func_in_anonymous_namespaceEv)
        /*0038*/ 	.word	0x00000000


	//----- nvinfo : EIATTR_MIN_STACK_SIZE
	.align		4
.L_9:
        /*003c*/ 	.byte	0x04, 0x12
        /*003e*/ 	.short	(.L_11 - .L_10)
	.align		4
.L_10:
        /*0040*/ 	.word	index@(_Z11static_funcv)
        /*0044*/ 	.word	0x00000000
.L_11:


//--------------------- .nv.compat                --------------------------
	.section	.nv.compat,"",@"SHT_CUDA_COMPAT_INFO"
	.align	4
        /*0000*/ 	.byte	0x02, 0x09, 0x00, 0x00, 0x02, 0x02, 0x01, 0x00, 0x02, 0x05, 0x05, 0x00, 0x03, 0x07, 0x01, 0x01
        /*0010*/ 	.byte	0x02, 0x03, 0x00, 0x00, 0x02, 0x06, 0x01, 0x00, 0x04, 0x0b, 0x08, 0x00, 0x09, 0x00, 0x00, 0x00
        /*0020*/ 	.byte	0x00, 0x00, 0x00, 0x00


//--------------------- .nv.info._ZN43_GLOBAL__N__0fe4b9fe_4_k_cu_fc84ebb9_22429334static_func_in_anonymous_namespaceEv --------------------------
	.section	.nv.info._ZN43_GLOBAL__N__0fe4b9fe_4_k_cu_fc84ebb9_22429334static_func_in_anonymous_namespaceEv,"",@"SHT_CUDA_INFO"
	.sectionflags	@""
	.align	4


	//----- nvinfo : EIATTR_CUDA_API_VERSION
	.align		4
        /*0000*/ 	.byte	0x04, 0x37
        /*0002*/ 	.short	(.L_13 - .L_12)
.L_12:
        /*0004*/ 	.word	0x00000082


	//----- nvinfo : EIATTR_SPARSE_MMA_MASK
	.align		4
.L_13:
        /*0008*/ 	.byte	0x03, 0x50
        /*000a*/ 	.short	0x0000


	//----- nvinfo : EIATTR_MAXREG_COUNT
	.align		4
        /*000c*/ 	.byte	0x03, 0x1b
        /*000e*/ 	.short	0x00ff


	//----- nvinfo : EIATTR_MERCURY_ISA_VERSION
	.align		4
        /*0010*/ 	.byte	0x03, 0x5f
        /*0012*/ 	.short	0x0101


	//----- nvinfo : EIATTR_VRC_CTA_INIT_COUNT
	.align		4
        /*0014*/ 	.byte	0x02, 0x4a
	.zero		1
	.zero		1


	//----- nvinfo : EIATTR_EXIT_INSTR_OFFSETS
	.align		4
        /*0018*/ 	.byte	0x04, 0x1c
        /*001a*/ 	.short	(.L_15 - .L_14)


	//   ....[0]....
.L_14:
        /*001c*/ 	.word	0x00000010


	//----- nvinfo : EIATTR_SW_WAR
	.align		4
.L_15:
        /*0020*/ 	.byte	0x04, 0x36
        /*0022*/ 	.short	(.L_17 - .L_16)
.L_16:
        /*0024*/ 	.word	0x00000008
.L_17:


//--------------------- .nv.info._Z11static_funcv --------------------------
	.section	.nv.info._Z11static_funcv,"",@"SHT_CUDA_INFO"
	.sectionflags	@""
	.align	4


	//----- nvinfo : EIATTR_CUDA_API_VERSION
	.align		4
        /*0000*/ 	.byte	0x04, 0x37
        /*0002*/ 	.short	(.L_19 - .L_18)
.L_18:
        /*0004*/ 	.word	0x00000082


	//----- nvinfo : EIATTR_SPARSE_MMA_MASK
	.align		4
.L_19:
        /*0008*/ 	.byte	0x03, 0x50
        /*000a*/ 	.short	0x0000


	//----- nvinfo : EIATTR_MAXREG_COUNT
	.align		4
        /*000c*/ 	.byte	0x03, 0x1b
        /*000e*/ 	.short	0x00ff


	//----- nvinfo : EIATTR_MERCURY_ISA_VERSION
	.align		4
        /*0010*/ 	.byte	0x03, 0x5f
        /*0012*/ 	.short	0x0101


	//----- nvinfo : EIATTR_VRC_CTA_INIT_COUNT
	.align		4
        /*0014*/ 	.byte	0x02, 0x4a
	.zero		1
	.zero		1


	//----- nvinfo : EIATTR_EXIT_INSTR_OFFSETS
	.align		4
        /*0018*/ 	.byte	0x04, 0x1c
        /*001a*/ 	.short	(.L_21 - .L_20)


	//   ....[0]....
.L_20:
        /*001c*/ 	.word	0x00000010


	//----- nvinfo : EIATTR_SW_WAR
	.align		4
.L_21:
        /*0020*/ 	.byte	0x04, 0x36
        /*0022*/ 	.short	(.L_23 - .L_22)
.L_22:
        /*0024*/ 	.word	0x00000008
.L_23:


//--------------------- .nv.callgraph             --------------------------
	.section	.nv.callgraph,"",@"SHT_CUDA_CALLGRAPH"
	.align	4
	.sectionentsize	8
	.align		4
        /*0000*/ 	.word	0x00000000
	.align		4
        /*0004*/ 	.word	0xffffffff
	.align		4
        /*0008*/ 	.word	0x00000000
	.align		4
        /*000c*/ 	.word	0xfffffffe
	.align		4
        /*0010*/ 	.word	0x00000000
	.align		4
        /*0014*/ 	.word	0xfffffffd
	.align		4
        /*0018*/ 	.word	0x00000000
	.align		4
        /*001c*/ 	.word	0xfffffffc


//--------------------- .text._ZN43_GLOBAL__N__0fe4b9fe_4_k_cu_fc84ebb9_22429334static_func_in_anonymous_namespaceEv --------------------------
	.section	.text._ZN43_GLOBAL__N__0fe4b9fe_4_k_cu_fc84ebb9_22429334static_func_in_anonymous_namespaceEv,"ax",@progbits
	.align	128
.text._ZN43_GLOBAL__N__0fe4b9fe_4_k_cu_fc84ebb9_22429334static_func_in_anonymous_namespaceEv:
        .type           _ZN43_GLOBAL__N__0fe4b9fe_4_k_cu_fc84ebb9_22429334static_func_in_anonymous_namespaceEv,@function
        .size           _ZN43_GLOBAL__N__0fe4b9fe_4_k_cu_fc84ebb9_22429334static_func_in_anonymous_namespaceEv,(.L_x_2 - _ZN43_GLOBAL__N__0fe4b9fe_4_k_cu_fc84ebb9_22429334static_func_in_anonymous_namespaceEv)
        .other          _ZN43_GLOBAL__N__0fe4b9fe_4_k_cu_fc84ebb9_22429334static_func_in_anonymous_namespaceEv,@"STO_CUDA_ENTRY STV_DEFAULT"
_ZN43_GLOBAL__N__0fe4b9fe_4_k_cu_fc84ebb9_22429334static_func_in_anonymous_namespaceEv:
[----:B------:R-:W-:Y:S01]  /*0000*/  LDC R1, c[0x0][0x37c] ;  /* 0x0000df00ff017b82 */ /* 0x000fe20000000800 */
[----:B------:R-:W-:Y:S05]  /*0010*/  EXIT ;  /* 0x000000000000794d */ /* 0x000fea0003800000 */
.L_x_0:
[----:B------:R-:W-:-:S00]  /*0020*/  BRA `(.L_x_0) ;  /* 0xfffffffc00fc7947 */ /* 0x000fc0000383ffff */
[----:B------:R-:W-:-:S00]  /*0030*/  NOP ;  /* 0x0000000000007918 */ /* 0x000fc00000000000 */
        /* <DEDUP_REMOVED lines=12> */
.L_x_2:


//--------------------- .text._Z11static_funcv    --------------------------
	.section	.text._Z11static_funcv,"ax",@progbits
	.align	128
.text._Z11static_funcv:
        .type           _Z11static_funcv,@function
        .size           _Z11static_funcv,(.L_x_3 - _Z11static_funcv)
        .other          _Z11static_funcv,@"STO_CUDA_ENTRY STV_DEFAULT"
_Z11static_funcv:
[----:B------:R-:W-:Y:S01]  /*0000*/  LDC R1, c[0x0][0x37c] ;  /* 0x0000df00ff017b82 */ /* 0x000fe20000000800 */
[----:B------:R-:W-:Y:S05]  /*0010*/  EXIT ;  /* 0x000000000000794d */ /* 0x000fea0003800000 */
.L_x_1:
        /* <DEDUP_REMOVED lines=14> */
.L_x_3:


//--------------------- .nv.shared.reserved.0     --------------------------
	.section	.nv.shared.reserved.0,"aw",@nobits
	.weak		__nv_reservedSMEM_offset_0_alias
	.size		__nv_reservedSMEM_offset_0_alias, 0, 64
	.other		__nv_reservedSMEM_offset_0_alias,@"STO_CUDA_RESERVED_SHARED STV_DEFAULT"
__nv_reservedSMEM_offset_0_alias:
	.zero		0
	.zero		64


//--------------------- .nv.constant0._ZN43_GLOBAL__N__0fe4b9fe_4_k_cu_fc84ebb9_22429334static_func_in_anonymous_namespaceEv --------------------------
	.section	.nv.constant0._ZN43_GLOBAL__N__0fe4b9fe_4_k_cu_fc84ebb9_22429334static_func_in_anonymous_namespaceEv,"a",@progbits
	.sectionflags	@""
	.align	4
.nv.constant0._ZN43_GLOBAL__N__0fe4b9fe_4_k_cu_fc84ebb9_22429334static_func_in_anonymous_namespaceEv:
	.zero		896


//--------------------- .nv.constant0._Z11static_funcv --------------------------
	.section	.nv.constant0._Z11static_funcv,"a",@progbits
	.sectionflags	@""
	.align	4
.nv.constant0._Z11static_funcv:
	.zero		896


//--------------------- SYMBOLS --------------------------

	.type		.nv.reservedSmem.offset0,@object
	.size		.nv.reservedSmem.offset0,0x4
